//
// Generated by NVIDIA NVVM Compiler
//
// Compiler Build ID: CL-36424714
// Cuda compilation tools, release 13.0, V13.0.88
// Based on NVVM 20.0.0
//

.version 9.0
.target sm_100
.address_size 64

	// .globl	_Z6kernelPcS_

.visible .entry _Z6kernelPcS_(
	.param .u64 .ptr .align 1 _Z6kernelPcS__param_0,
	.param .u64 .ptr .align 1 _Z6kernelPcS__param_1
)
{
	.reg .b16 	%rs<2>;
	.reg .b32 	%r<11>;
	.reg .b64 	%rd<5>;

	ld.param.u64 	%rd1, [_Z6kernelPcS__param_0];
	cvta.to.global.u64 	%rd2, %rd1;
	mov.u32 	%r1, %ctaid.x;
	mov.u32 	%r2, %ntid.x;
	mov.u32 	%r3, %tid.x;
	mad.lo.s32 	%r4, %r1, %r2, %r3;
	mov.u32 	%r5, %ctaid.y;
	mov.u32 	%r6, %ntid.y;
	mov.u32 	%r7, %tid.y;
	mad.lo.s32 	%r8, %r5, %r6, %r7;
	shl.b32 	%r9, %r8, 5;
	add.s32 	%r10, %r9, %r4;
	cvt.u64.u32 	%rd3, %r10;
	add.s64 	%rd4, %rd2, %rd3;
	mov.b16 	%rs1, 50;
	st.global.u8 	[%rd4], %rs1;
	bar.sync 	0;
	ret;

}


// ===== COMPILED SASS (sm_100) =====

	.target	sm_100

	.elftype	@"ET_EXEC"


//--------------------- .note.nv.tkinfo           --------------------------
	.section	.note.nv.tkinfo,"",@"SHT_NOTE"
	.sectionflags	@"SHF_NOTE_NV_TKINFO"
	.tkinfo
        /*0018*/ 	.word	0x00000002
        /*0030*/ 	.string	""
        /*0030*/ 	.string	"ptxas"
        /*0030*/ 	.string	"Cuda compilation tools, release 13.0, V13.0.88"
        /*0030*/ 	.string	"Build cuda_13.0.r13.0/compiler.36424714_0"
        /*0030*/ 	.string	"-arch sm_100 -m 64 "



//--------------------- .note.nv.cuinfo           --------------------------
	.section	.note.nv.cuinfo,"",@"SHT_NOTE"
	.sectionflags	@"SHF_NOTE_NV_CUINFO"
        /*0018*/ 	.short	0x0002
        /*001a*/ 	.short	0x0064
        /*001c*/ 	.short	0x0082
	.zero		2


//--------------------- .nv.info                  --------------------------
	.section	.nv.info,"",@"SHT_CUDA_INFO"
	.align	4


	//----- nvinfo : EIATTR_REGCOUNT
	.align		4
        /*0000*/ 	.byte	0x04, 0x2f
        /*0002*/ 	.short	(.L_1 - .L_0)
	.align		4
.L_0:
        /*0004*/ 	.word	index@(_Z6kernelPcS_)
        /*0008*/ 	.word	0x00000008


	//----- nvinfo : EIATTR_FRAME_SIZE
	.align		4
.L_1:
        /*000c*/ 	.byte	0x04, 0x11
        /*000e*/ 	.short	(.L_3 - .L_2)
	.align		4
.L_2:
        /*0010*/ 	.word	index@(_Z6kernelPcS_)
        /*0014*/ 	.word	0x00000000


	//----- nvinfo : EIATTR_MIN_STACK_SIZE
	.align		4
.L_3:
        /*0018*/ 	.byte	0x04, 0x12
        /*001a*/ 	.short	(.L_5 - .L_4)
	.align		4
.L_4:
        /*001c*/ 	.word	index@(_Z6kernelPcS_)
        /*0020*/ 	.word	0x00000000
.L_5:


//--------------------- .nv.compat                --------------------------
	.section	.nv.compat,"",@"SHT_CUDA_COMPAT_INFO"
	.align	4
        /*0000*/ 	.byte	0x02, 0x09, 0x00, 0x00, 0x02, 0x02, 0x01, 0x00, 0x02, 0x05, 0x05, 0x00, 0x03, 0x07, 0x01, 0x01
        /*0010*/ 	.byte	0x02, 0x03, 0x00, 0x00, 0x02, 0x06, 0x01, 0x00, 0x04, 0x0b, 0x08, 0x00, 0x09, 0x00, 0x00, 0x00
        /*0020*/ 	.byte	0x00, 0x00, 0x00, 0x00


//--------------------- .nv.info._Z6kernelPcS_    --------------------------
	.section	.nv.info._Z6kernelPcS_,"",@"SHT_CUDA_INFO"
	.sectionflags	@""
	.align	4


	//----- nvinfo : EIATTR_CUDA_API_VERSION
	.align		4
        /*0000*/ 	.byte	0x04, 0x37
        /*0002*/ 	.short	(.L_7 - .L_6)
.L_6:
        /*0004*/ 	.word	0x00000082


	//----- nvinfo : EIATTR_KPARAM_INFO
	.align		4
.L_7:
        /*0008*/ 	.byte	0x04, 0x17
        /*000a*/ 	.short	(.L_9 - .L_8)
.L_8:
        /*000c*/ 	.word	0x00000000
        /*0010*/ 	.short	0x0001
        /*0012*/ 	.short	0x0008
        /*0014*/ 	.byte	0x00, 0xf5, 0x21, 0x00


	//----- nvinfo : EIATTR_KPARAM_INFO
	.align		4
.L_9:
        /*0018*/ 	.byte	0x04, 0x17
        /*001a*/ 	.short	(.L_11 - .L_10)
.L_10:
        /*001c*/ 	.word	0x00000000
        /*0020*/ 	.short	0x0000
        /*0022*/ 	.short	0x0000
        /*0024*/ 	.byte	0x00, 0xf5, 0x21, 0x00


	//----- nvinfo : EIATTR_SPARSE_MMA_MASK
	.align		4
.L_11:
        /*0028*/ 	.byte	0x03, 0x50
        /*002a*/ 	.short	0x0000


	//----- nvinfo : EIATTR_MAXREG_COUNT
	.align		4
        /*002c*/ 	.byte	0x03, 0x1b
        /*002e*/ 	.short	0x00ff


	//----- nvinfo : EIATTR_NUM_BARRIERS
	.align		4
        /*0030*/ 	.byte	0x02, 0x4c
        /*0032*/ 	.byte	0x01
	.zero		1


	//----- nvinfo : EIATTR_MERCURY_ISA_VERSION
	.align		4
        /*0034*/ 	.byte	0x03, 0x5f
        /*0036*/ 	.short	0x0101


	//----- nvinfo : EIATTR_VRC_CTA_INIT_COUNT
	.align		4
        /*0038*/ 	.byte	0x02, 0x4a
	.zero		1
	.zero		1


	//----- nvinfo : EIATTR_EXIT_INSTR_OFFSETS
	.align		4
        /*003c*/ 	.byte	0x04, 0x1c
        /*003e*/ 	.short	(.L_13 - .L_12)


	//   ....[0]....
.L_12:
        /*0040*/ 	.word	0x00000110


	//----- nvinfo : EIATTR_CBANK_PARAM_SIZE
	.align		4
.L_13:
        /*0044*/ 	.byte	0x03, 0x19
        /*0046*/ 	.short	0x0010


	//----- nvinfo : EIATTR_PARAM_CBANK
	.align		4
        /*0048*/ 	.byte	0x04, 0x0a
        /*004a*/ 	.short	(.L_15 - .L_14)
	.align		4
.L_14:
        /*004c*/ 	.word	index@(.nv.constant0._Z6kernelPcS_)
        /*0050*/ 	.short	0x0380
        /*0052*/ 	.short	0x0010


	//----- nvinfo : EIATTR_SW_WAR
	.align		4
.L_15:
        /*0054*/ 	.byte	0x04, 0x36
        /*0056*/ 	.short	(.L_17 - .L_16)
.L_16:
        /*0058*/ 	.word	0x00000008
.L_17:


//--------------------- .nv.callgraph             --------------------------
	.section	.nv.callgraph,"",@"SHT_CUDA_CALLGRAPH"
	.align	4
	.sectionentsize	8
	.align		4
        /*0000*/ 	.word	0x00000000
	.align		4
        /*0004*/ 	.word	0xffffffff
	.align		4
        /*0008*/ 	.word	0x00000000
	.align		4
        /*000c*/ 	.word	0xfffffffe
	.align		4
        /*0010*/ 	.word	0x00000000
	.align		4
        /*0014*/ 	.word	0xfffffffd
	.align		4
        /*0018*/ 	.word	0x00000000
	.align		4
        /*001c*/ 	.word	0xfffffffc


//--------------------- .text._Z6kernelPcS_       --------------------------
	.section	.text._Z6kernelPcS_,"ax",@progbits
	.align	128
        .global         _Z6kernelPcS_
        .type           _Z6kernelPcS_,@function
        .size           _Z6kernelPcS_,(.L_x_1 - _Z6kernelPcS_)
        .other          _Z6kernelPcS_,@"STO_CUDA_ENTRY STV_DEFAULT"
_Z6kernelPcS_:
.text._Z6kernelPcS_:
[----:B------:R-:W-:Y:S01]  /*0000*/  LDC R1, c[0x0][0x37c] ;  /* 0x0000df00ff017b82 */ /* 0x000fe20000000800 */
[----:B------:R-:W0:Y:S07]  /*0010*/  S2R R3, SR_TID.X ;  /* 0x0000000000037919 */ /* 0x000e2e0000002100 */
[----:B------:R-:W0:Y:S01]  /*0020*/  S2UR UR4, SR_CTAID.X ;  /* 0x00000000000479c3 */ /* 0x000e220000002500 */
[----:B------:R-:W1:Y:S01]  /*0030*/  LDCU.64 UR6, c[0x0][0x380] ;  /* 0x00007000ff0677ac */ /* 0x000e620008000a00 */
[----:B------:R-:W2:Y:S06]  /*0040*/  S2R R5, SR_TID.Y ;  /* 0x0000000000057919 */ /* 0x000eac0000002200 */
[----:B------:R-:W0:Y:S08]  /*0050*/  LDC R0, c[0x0][0x360] ;  /* 0x0000d800ff007b82 */ /* 0x000e300000000800 */
[----:B------:R-:W2:Y:S08]  /*0060*/  S2UR UR5, SR_CTAID.Y ;  /* 0x00000000000579c3 */ /* 0x000eb00000002600 */
[----:B------:R-:W2:Y:S01]  /*0070*/  LDC R2, c[0x0][0x364] ;  /* 0x0000d900ff027b82 */ /* 0x000ea20000000800 */
[----:B0-----:R-:W-:-:S02]  /*0080*/  IMAD R0, R0, UR4, R3 ;  /* 0x0000000400007c24 */ /* 0x001fc4000f8e0203 */
[----:B--2---:R-:W-:Y:S01]  /*0090*/  IMAD R3, R2, UR5, R5 ;  /* 0x0000000502037c24 */ /* 0x004fe2000f8e0205 */
[----:B------:R-:W0:Y:S04]  /*00a0*/  LDCU.64 UR4, c[0x0][0x358] ;  /* 0x00006b00ff0477ac */ /* 0x000e280008000a00 */
[----:B------:R-:W-:Y:S01]  /*00b0*/  LEA R3, R3, R0, 0x5 ;  /* 0x0000000003037211 */ /* 0x000fe200078e28ff */
[----:B------:R-:W-:-:S03]  /*00c0*/  HFMA2 R0, -RZ, RZ, 0, 2.98023223876953125e-06 ;  /* 0x00000032ff007431 */ /* 0x000fc600000001ff */
[----:B-1----:R-:W-:-:S04]  /*00d0*/  IADD3 R2, P0, PT, R3, UR6, RZ ;  /* 0x0000000603027c10 */ /* 0x002fc8000ff1e0ff */
[----:B------:R-:W-:-:S05]  /*00e0*/  IADD3.X R3, PT, PT, RZ, UR7, RZ, P0, !PT ;  /* 0x00000007ff037c10 */ /* 0x000fca00087fe4ff */
[----:B0-----:R-:W-:Y:S01]  /*00f0*/  STG.E.U8 desc[UR4][R2.64], R0 ;  /* 0x0000000002007986 */ /* 0x001fe2000c101104 */
[----:B------:R-:W-:Y:S06]  /*0100*/  BAR.SYNC.DEFER_BLOCKING 0x0 ;  /* 0x0000000000007b1d */ /* 0x000fec0000010000 */
[----:B------:R-:W-:Y:S05]  /*0110*/  EXIT ;  /* 0x000000000000794d */ /* 0x000fea0003800000 */
.L_x_0:
[----:B------:R-:W-:-:S00]  /*0120*/  BRA `(.L_x_0) ;  /* 0xfffffffc00fc7947 */ /* 0x000fc0000383ffff */
[----:B------:R-:W-:-:S00]  /*0130*/  NOP ;  /* 0x0000000000007918 */ /* 0x000fc00000000000 */
        /* <DEDUP_REMOVED lines=12> */
.L_x_1:


//--------------------- .nv.shared.reserved.0     --------------------------
	.section	.nv.shared.reserved.0,"aw",@nobits
	.weak		__nv_reservedSMEM_offset_0_alias
	.size		__nv_reservedSMEM_offset_0_alias, 0, 64
	.other		__nv_reservedSMEM_offset_0_alias,@"STO_CUDA_RESERVED_SHARED STV_DEFAULT"
__nv_reservedSMEM_offset_0_alias:
	.zero		0
	.zero		64


//--------------------- .nv.constant0._Z6kernelPcS_ --------------------------
	.section	.nv.constant0._Z6kernelPcS_,"a",@progbits
	.sectionflags	@""
	.align	4
.nv.constant0._Z6kernelPcS_:
	.zero		912


//--------------------- SYMBOLS --------------------------

	.type		.nv.reservedSmem.offset0,@object
	.size		.nv.reservedSmem.offset0,0x4
